//
// Generated by NVIDIA NVVM Compiler
//
// Compiler Build ID: CL-36424714
// Cuda compilation tools, release 13.0, V13.0.88
// Based on NVVM 20.0.0
//

.version 9.0
.target sm_100
.address_size 64

	// .globl	_Z12addArraysGPUPiS_S_i

.visible .entry _Z12addArraysGPUPiS_S_i(
	.param .u64 .ptr .align 1 _Z12addArraysGPUPiS_S_i_param_0,
	.param .u64 .ptr .align 1 _Z12addArraysGPUPiS_S_i_param_1,
	.param .u64 .ptr .align 1 _Z12addArraysGPUPiS_S_i_param_2,
	.param .u32 _Z12addArraysGPUPiS_S_i_param_3
)
{
	.reg .pred 	%p<2>;
	.reg .b32 	%r<9>;
	.reg .b64 	%rd<11>;

	ld.param.u64 	%rd1, [_Z12addArraysGPUPiS_S_i_param_0];
	ld.param.u64 	%rd2, [_Z12addArraysGPUPiS_S_i_param_1];
	ld.param.u64 	%rd3, [_Z12addArraysGPUPiS_S_i_param_2];
	ld.param.u32 	%r2, [_Z12addArraysGPUPiS_S_i_param_3];
	mov.u32 	%r3, %tid.x;
	mov.u32 	%r4, %ctaid.x;
	mov.u32 	%r5, %ntid.x;
	mad.lo.s32 	%r1, %r4, %r5, %r3;
	setp.ge.s32 	%p1, %r1, %r2;
	@%p1 bra 	$L__BB0_2;
	cvta.to.global.u64 	%rd4, %rd1;
	cvta.to.global.u64 	%rd5, %rd2;
	cvta.to.global.u64 	%rd6, %rd3;
	mul.wide.s32 	%rd7, %r1, 4;
	add.s64 	%rd8, %rd4, %rd7;
	ld.global.u32 	%r6, [%rd8];
	add.s64 	%rd9, %rd5, %rd7;
	ld.global.u32 	%r7, [%rd9];
	add.s32 	%r8, %r7, %r6;
	add.s64 	%rd10, %rd6, %rd7;
	st.global.u32 	[%rd10], %r8;
$L__BB0_2:
	ret;

}


// ===== COMPILED SASS (sm_100) =====

	.target	sm_100

	.elftype	@"ET_EXEC"


//--------------------- .note.nv.tkinfo           --------------------------
	.section	.note.nv.tkinfo,"",@"SHT_NOTE"
	.sectionflags	@"SHF_NOTE_NV_TKINFO"
	.tkinfo
        /*0018*/ 	.word	0x00000002
        /*0030*/ 	.string	""
        /*0030*/ 	.string	"ptxas"
        /*0030*/ 	.string	"Cuda compilation tools, release 13.0, V13.0.88"
        /*0030*/ 	.string	"Build cuda_13.0.r13.0/compiler.36424714_0"
        /*0030*/ 	.string	"-arch sm_100 -m 64 "



//--------------------- .note.nv.cuinfo           --------------------------
	.section	.note.nv.cuinfo,"",@"SHT_NOTE"
	.sectionflags	@"SHF_NOTE_NV_CUINFO"
        /*0018*/ 	.short	0x0002
        /*001a*/ 	.short	0x0064
        /*001c*/ 	.short	0x0082
	.zero		2


//--------------------- .nv.info                  --------------------------
	.section	.nv.info,"",@"SHT_CUDA_INFO"
	.align	4


	//----- nvinfo : EIATTR_REGCOUNT
	.align		4
        /*0000*/ 	.byte	0x04, 0x2f
        /*0002*/ 	.short	(.L_1 - .L_0)
	.align		4
.L_0:
        /*0004*/ 	.word	index@(_Z12addArraysGPUPiS_S_i)
        /*0008*/ 	.word	0x0000000c


	//----- nvinfo : EIATTR_FRAME_SIZE
	.align		4
.L_1:
        /*000c*/ 	.byte	0x04, 0x11
        /*000e*/ 	.short	(.L_3 - .L_2)
	.align		4
.L_2:
        /*0010*/ 	.word	index@(_Z12addArraysGPUPiS_S_i)
        /*0014*/ 	.word	0x00000000


	//----- nvinfo : EIATTR_MIN_STACK_SIZE
	.align		4
.L_3:
        /*0018*/ 	.byte	0x04, 0x12
        /*001a*/ 	.short	(.L_5 - .L_4)
	.align		4
.L_4:
        /*001c*/ 	.word	index@(_Z12addArraysGPUPiS_S_i)
        /*0020*/ 	.word	0x00000000
.L_5:


//--------------------- .nv.compat                --------------------------
	.section	.nv.compat,"",@"SHT_CUDA_COMPAT_INFO"
	.align	4
        /*0000*/ 	.byte	0x02, 0x09, 0x00, 0x00, 0x02, 0x02, 0x01, 0x00, 0x02, 0x05, 0x05, 0x00, 0x03, 0x07, 0x01, 0x01
        /*0010*/ 	.byte	0x02, 0x03, 0x00, 0x00, 0x02, 0x06, 0x01, 0x00, 0x04, 0x0b, 0x08, 0x00, 0x09, 0x00, 0x00, 0x00
        /*0020*/ 	.byte	0x00, 0x00, 0x00, 0x00


//--------------------- .nv.info._Z12addArraysGPUPiS_S_i --------------------------
	.section	.nv.info._Z12addArraysGPUPiS_S_i,"",@"SHT_CUDA_INFO"
	.sectionflags	@""
	.align	4


	//----- nvinfo : EIATTR_CUDA_API_VERSION
	.align		4
        /*0000*/ 	.byte	0x04, 0x37
        /*0002*/ 	.short	(.L_7 - .L_6)
.L_6:
        /*0004*/ 	.word	0x00000082


	//----- nvinfo : EIATTR_KPARAM_INFO
	.align		4
.L_7:
        /*0008*/ 	.byte	0x04, 0x17
        /*000a*/ 	.short	(.L_9 - .L_8)
.L_8:
        /*000c*/ 	.word	0x00000000
        /*0010*/ 	.short	0x0003
        /*0012*/ 	.short	0x0018
        /*0014*/ 	.byte	0x00, 0xf0, 0x11, 0x00


	//----- nvinfo : EIATTR_KPARAM_INFO
	.align		4
.L_9:
        /*0018*/ 	.byte	0x04, 0x17
        /*001a*/ 	.short	(.L_11 - .L_10)
.L_10:
        /*001c*/ 	.word	0x00000000
        /*0020*/ 	.short	0x0002
        /*0022*/ 	.short	0x0010
        /*0024*/ 	.byte	0x00, 0xf5, 0x21, 0x00


	//----- nvinfo : EIATTR_KPARAM_INFO
	.align		4
.L_11:
        /*0028*/ 	.byte	0x04, 0x17
        /*002a*/ 	.short	(.L_13 - .L_12)
.L_12:
        /*002c*/ 	.word	0x00000000
        /*0030*/ 	.short	0x0001
        /*0032*/ 	.short	0x0008
        /*0034*/ 	.byte	0x00, 0xf5, 0x21, 0x00


	//----- nvinfo : EIATTR_KPARAM_INFO
	.align		4
.L_13:
        /*0038*/ 	.byte	0x04, 0x17
        /*003a*/ 	.short	(.L_15 - .L_14)
.L_14:
        /*003c*/ 	.word	0x00000000
        /*0040*/ 	.short	0x0000
        /*0042*/ 	.short	0x0000
        /*0044*/ 	.byte	0x00, 0xf5, 0x21, 0x00


	//----- nvinfo : EIATTR_SPARSE_MMA_MASK
	.align		4
.L_15:
        /*0048*/ 	.byte	0x03, 0x50
        /*004a*/ 	.short	0x0000


	//----- nvinfo : EIATTR_MAXREG_COUNT
	.align		4
        /*004c*/ 	.byte	0x03, 0x1b
        /*004e*/ 	.short	0x00ff


	//----- nvinfo : EIATTR_MERCURY_ISA_VERSION
	.align		4
        /*0050*/ 	.byte	0x03, 0x5f
        /*0052*/ 	.short	0x0101


	//----- nvinfo : EIATTR_VRC_CTA_INIT_COUNT
	.align		4
        /*0054*/ 	.byte	0x02, 0x4a
	.zero		1
	.zero		1


	//----- nvinfo : EIATTR_EXIT_INSTR_OFFSETS
	.align		4
        /*0058*/ 	.byte	0x04, 0x1c
        /*005a*/ 	.short	(.L_17 - .L_16)


	//   ....[0]....
.L_16:
        /*005c*/ 	.word	0x00000070


	//   ....[1]....
        /*0060*/ 	.word	0x00000130


	//----- nvinfo : EIATTR_CBANK_PARAM_SIZE
	.align		4
.L_17:
        /*0064*/ 	.byte	0x03, 0x19
        /*0066*/ 	.short	0x001c


	//----- nvinfo : EIATTR_PARAM_CBANK
	.align		4
        /*0068*/ 	.byte	0x04, 0x0a
        /*006a*/ 	.short	(.L_19 - .L_18)
	.align		4
.L_18:
        /*006c*/ 	.word	index@(.nv.constant0._Z12addArraysGPUPiS_S_i)
        /*0070*/ 	.short	0x0380
        /*0072*/ 	.short	0x001c


	//----- nvinfo : EIATTR_SW_WAR
	.align		4
.L_19:
        /*0074*/ 	.byte	0x04, 0x36
        /*0076*/ 	.short	(.L_21 - .L_20)
.L_20:
        /*0078*/ 	.word	0x00000008
.L_21:


//--------------------- .nv.callgraph             --------------------------
	.section	.nv.callgraph,"",@"SHT_CUDA_CALLGRAPH"
	.align	4
	.sectionentsize	8
	.align		4
        /*0000*/ 	.word	0x00000000
	.align		4
        /*0004*/ 	.word	0xffffffff
	.align		4
        /*0008*/ 	.word	0x00000000
	.align		4
        /*000c*/ 	.word	0xfffffffe
	.align		4
        /*0010*/ 	.word	0x00000000
	.align		4
        /*0014*/ 	.word	0xfffffffd
	.align		4
        /*0018*/ 	.word	0x00000000
	.align		4
        /*001c*/ 	.word	0xfffffffc


//--------------------- .text._Z12addArraysGPUPiS_S_i --------------------------
	.section	.text._Z12addArraysGPUPiS_S_i,"ax",@progbits
	.align	128
        .global         _Z12addArraysGPUPiS_S_i
        .type           _Z12addArraysGPUPiS_S_i,@function
        .size           _Z12addArraysGPUPiS_S_i,(.L_x_1 - _Z12addArraysGPUPiS_S_i)
        .other          _Z12addArraysGPUPiS_S_i,@"STO_CUDA_ENTRY STV_DEFAULT"
_Z12addArraysGPUPiS_S_i:
.text._Z12addArraysGPUPiS_S_i:
[----:B------:R-:W-:Y:S01]  /*0000*/  LDC R1, c[0x0][0x37c] ;  /* 0x0000df00ff017b82 */ /* 0x000fe20000000800 */
[----:B------:R-:W0:Y:S07]  /*0010*/  S2R R9, SR_TID.X ;  /* 0x0000000000097919 */ /* 0x000e2e0000002100 */
[----:B------:R-:W0:Y:S01]  /*0020*/  S2UR UR4, SR_CTAID.X ;  /* 0x00000000000479c3 */ /* 0x000e220000002500 */
[----:B------:R-:W1:Y:S07]  /*0030*/  LDCU UR5, c[0x0][0x398] ;  /* 0x00007300ff0577ac */ /* 0x000e6e0008000800 */
[----:B------:R-:W0:Y:S02]  /*0040*/  LDC R0, c[0x0][0x360] ;  /* 0x0000d800ff007b82 */ /* 0x000e240000000800 */
[----:B0-----:R-:W-:-:S05]  /*0050*/  IMAD R9, R0, UR4, R9 ;  /* 0x0000000400097c24 */ /* 0x001fca000f8e0209 */
[----:B-1----:R-:W-:-:S13]  /*0060*/  ISETP.GE.AND P0, PT, R9, UR5, PT ;  /* 0x0000000509007c0c */ /* 0x002fda000bf06270 */
[----:B------:R-:W-:Y:S05]  /*0070*/  @P0 EXIT ;  /* 0x000000000000094d */ /* 0x000fea0003800000 */
[----:B------:R-:W0:Y:S01]  /*0080*/  LDC.64 R2, c[0x0][0x380] ;  /* 0x0000e000ff027b82 */ /* 0x000e220000000a00 */
[----:B------:R-:W1:Y:S07]  /*0090*/  LDCU.64 UR4, c[0x0][0x358] ;  /* 0x00006b00ff0477ac */ /* 0x000e6e0008000a00 */
[----:B------:R-:W2:Y:S08]  /*00a0*/  LDC.64 R4, c[0x0][0x388] ;  /* 0x0000e200ff047b82 */ /* 0x000eb00000000a00 */
[----:B------:R-:W3:Y:S01]  /*00b0*/  LDC.64 R6, c[0x0][0x390] ;  /* 0x0000e400ff067b82 */ /* 0x000ee20000000a00 */
[----:B0-----:R-:W-:-:S06]  /*00c0*/  IMAD.WIDE R2, R9, 0x4, R2 ;  /* 0x0000000409027825 */ /* 0x001fcc00078e0202 */
[----:B-1----:R-:W4:Y:S01]  /*00d0*/  LDG.E R2, desc[UR4][R2.64] ;  /* 0x0000000402027981 */ /* 0x002f22000c1e1900 */
[----:B--2---:R-:W-:-:S06]  /*00e0*/  IMAD.WIDE R4, R9, 0x4, R4 ;  /* 0x0000000409047825 */ /* 0x004fcc00078e0204 */
[----:B------:R-:W4:Y:S01]  /*00f0*/  LDG.E R5, desc[UR4][R4.64] ;  /* 0x0000000404057981 */ /* 0x000f22000c1e1900 */
[----:B---3--:R-:W-:Y:S01]  /*0100*/  IMAD.WIDE R6, R9, 0x4, R6 ;  /* 0x0000000409067825 */ /* 0x008fe200078e0206 */
[----:B----4-:R-:W-:-:S05]  /*0110*/  IADD3 R9, PT, PT, R2, R5, RZ ;  /* 0x0000000502097210 */ /* 0x010fca0007ffe0ff */
[----:B------:R-:W-:Y:S01]  /*0120*/  STG.E desc[UR4][R6.64], R9 ;  /* 0x0000000906007986 */ /* 0x000fe2000c101904 */
[----:B------:R-:W-:Y:S05]  /*0130*/  EXIT ;  /* 0x000000000000794d */ /* 0x000fea0003800000 */
.L_x_0:
[----:B------:R-:W-:-:S00]  /*0140*/  BRA `(.L_x_0) ;  /* 0xfffffffc00fc7947 */ /* 0x000fc0000383ffff */
[----:B------:R-:W-:-:S00]  /*0150*/  NOP ;  /* 0x0000000000007918 */ /* 0x000fc00000000000 */
        /* <DEDUP_REMOVED lines=10> */
.L_x_1:


//--------------------- .nv.shared.reserved.0     --------------------------
	.section	.nv.shared.reserved.0,"aw",@nobits
	.weak		__nv_reservedSMEM_offset_0_alias
	.size		__nv_reservedSMEM_offset_0_alias, 0, 64
	.other		__nv_reservedSMEM_offset_0_alias,@"STO_CUDA_RESERVED_SHARED STV_DEFAULT"
__nv_reservedSMEM_offset_0_alias:
	.zero		0
	.zero		64


//--------------------- .nv.constant0._Z12addArraysGPUPiS_S_i --------------------------
	.section	.nv.constant0._Z12addArraysGPUPiS_S_i,"a",@progbits
	.sectionflags	@""
	.align	4
.nv.constant0._Z12addArraysGPUPiS_S_i:
	.zero		924


//--------------------- SYMBOLS --------------------------

	.type		.nv.reservedSmem.offset0,@object
	.size		.nv.reservedSmem.offset0,0x4
